//
// Generated by NVIDIA NVVM Compiler
//
// Compiler Build ID: CL-36424714
// Cuda compilation tools, release 13.0, V13.0.88
// Based on NVVM 20.0.0
//

.version 9.0
.target sm_100
.address_size 64

	// .globl	_Z13packGraph_gpuPiS_S_S_S_S_S_i

.visible .entry _Z13packGraph_gpuPiS_S_S_S_S_S_i(
	.param .u64 .ptr .align 1 _Z13packGraph_gpuPiS_S_S_S_S_S_i_param_0,
	.param .u64 .ptr .align 1 _Z13packGraph_gpuPiS_S_S_S_S_S_i_param_1,
	.param .u64 .ptr .align 1 _Z13packGraph_gpuPiS_S_S_S_S_S_i_param_2,
	.param .u64 .ptr .align 1 _Z13packGraph_gpuPiS_S_S_S_S_S_i_param_3,
	.param .u64 .ptr .align 1 _Z13packGraph_gpuPiS_S_S_S_S_S_i_param_4,
	.param .u64 .ptr .align 1 _Z13packGraph_gpuPiS_S_S_S_S_S_i_param_5,
	.param .u64 .ptr .align 1 _Z13packGraph_gpuPiS_S_S_S_S_S_i_param_6,
	.param .u32 _Z13packGraph_gpuPiS_S_S_S_S_S_i_param_7
)
{
	.reg .pred 	%p<4>;
	.reg .b32 	%r<18>;
	.reg .b64 	%rd<27>;

	ld.param.u64 	%rd9, [_Z13packGraph_gpuPiS_S_S_S_S_S_i_param_0];
	ld.param.u64 	%rd10, [_Z13packGraph_gpuPiS_S_S_S_S_S_i_param_1];
	ld.param.u64 	%rd11, [_Z13packGraph_gpuPiS_S_S_S_S_S_i_param_2];
	ld.param.u64 	%rd12, [_Z13packGraph_gpuPiS_S_S_S_S_S_i_param_3];
	ld.param.u64 	%rd13, [_Z13packGraph_gpuPiS_S_S_S_S_S_i_param_4];
	ld.param.u64 	%rd14, [_Z13packGraph_gpuPiS_S_S_S_S_S_i_param_5];
	ld.param.u64 	%rd15, [_Z13packGraph_gpuPiS_S_S_S_S_S_i_param_6];
	ld.param.u32 	%r7, [_Z13packGraph_gpuPiS_S_S_S_S_S_i_param_7];
	mov.u32 	%r8, %ctaid.x;
	mov.u32 	%r1, %ntid.x;
	mov.u32 	%r9, %tid.x;
	mad.lo.s32 	%r17, %r8, %r1, %r9;
	setp.ge.s32 	%p1, %r17, %r7;
	@%p1 bra 	$L__BB0_5;
	mov.u32 	%r10, %nctaid.x;
	mul.lo.s32 	%r3, %r1, %r10;
	cvta.to.global.u64 	%rd1, %rd15;
	cvta.to.global.u64 	%rd2, %rd10;
	cvta.to.global.u64 	%rd3, %rd9;
	cvta.to.global.u64 	%rd4, %rd12;
	cvta.to.global.u64 	%rd5, %rd11;
	cvta.to.global.u64 	%rd6, %rd14;
	cvta.to.global.u64 	%rd7, %rd13;
$L__BB0_2:
	mul.wide.s32 	%rd16, %r17, 4;
	add.s64 	%rd8, %rd1, %rd16;
	ld.global.u32 	%r11, [%rd8+4];
	ld.global.u32 	%r5, [%rd8];
	setp.eq.s32 	%p2, %r11, %r5;
	@%p2 bra 	$L__BB0_4;
	add.s64 	%rd18, %rd2, %rd16;
	ld.global.u32 	%r12, [%rd18];
	mul.wide.s32 	%rd19, %r5, 4;
	add.s64 	%rd20, %rd3, %rd19;
	st.global.u32 	[%rd20], %r12;
	add.s64 	%rd21, %rd4, %rd16;
	ld.global.u32 	%r13, [%rd21];
	ld.global.u32 	%r14, [%rd8];
	mul.wide.s32 	%rd22, %r14, 4;
	add.s64 	%rd23, %rd5, %rd22;
	st.global.u32 	[%rd23], %r13;
	add.s64 	%rd24, %rd6, %rd16;
	ld.global.u32 	%r15, [%rd24];
	ld.global.u32 	%r16, [%rd8];
	mul.wide.s32 	%rd25, %r16, 4;
	add.s64 	%rd26, %rd7, %rd25;
	st.global.u32 	[%rd26], %r15;
$L__BB0_4:
	add.s32 	%r17, %r17, %r3;
	setp.lt.s32 	%p3, %r17, %r7;
	@%p3 bra 	$L__BB0_2;
$L__BB0_5:
	ret;

}


// ===== COMPILED SASS (sm_100) =====

	.target	sm_100

	.elftype	@"ET_EXEC"


//--------------------- .note.nv.tkinfo           --------------------------
	.section	.note.nv.tkinfo,"",@"SHT_NOTE"
	.sectionflags	@"SHF_NOTE_NV_TKINFO"
	.tkinfo
        /*0018*/ 	.word	0x00000002
        /*0030*/ 	.string	""
        /*0030*/ 	.string	"ptxas"
        /*0030*/ 	.string	"Cuda compilation tools, release 13.0, V13.0.88"
        /*0030*/ 	.string	"Build cuda_13.0.r13.0/compiler.36424714_0"
        /*0030*/ 	.string	"-arch sm_100 -m 64 "



//--------------------- .note.nv.cuinfo           --------------------------
	.section	.note.nv.cuinfo,"",@"SHT_NOTE"
	.sectionflags	@"SHF_NOTE_NV_CUINFO"
        /*0018*/ 	.short	0x0002
        /*001a*/ 	.short	0x0064
        /*001c*/ 	.short	0x0082
	.zero		2


//--------------------- .nv.info                  --------------------------
	.section	.nv.info,"",@"SHT_CUDA_INFO"
	.align	4


	//----- nvinfo : EIATTR_REGCOUNT
	.align		4
        /*0000*/ 	.byte	0x04, 0x2f
        /*0002*/ 	.short	(.L_1 - .L_0)
	.align		4
.L_0:
        /*0004*/ 	.word	index@(_Z13packGraph_gpuPiS_S_S_S_S_S_i)
        /*0008*/ 	.word	0x00000020


	//----- nvinfo : EIATTR_FRAME_SIZE
	.align		4
.L_1:
        /*000c*/ 	.byte	0x04, 0x11
        /*000e*/ 	.short	(.L_3 - .L_2)
	.align		4
.L_2:
        /*0010*/ 	.word	index@(_Z13packGraph_gpuPiS_S_S_S_S_S_i)
        /*0014*/ 	.word	0x00000000


	//----- nvinfo : EIATTR_MIN_STACK_SIZE
	.align		4
.L_3:
        /*0018*/ 	.byte	0x04, 0x12
        /*001a*/ 	.short	(.L_5 - .L_4)
	.align		4
.L_4:
        /*001c*/ 	.word	index@(_Z13packGraph_gpuPiS_S_S_S_S_S_i)
        /*0020*/ 	.word	0x00000000
.L_5:


//--------------------- .nv.compat                --------------------------
	.section	.nv.compat,"",@"SHT_CUDA_COMPAT_INFO"
	.align	4
        /*0000*/ 	.byte	0x02, 0x09, 0x00, 0x00, 0x02, 0x02, 0x01, 0x00, 0x02, 0x05, 0x05, 0x00, 0x03, 0x07, 0x01, 0x01
        /*0010*/ 	.byte	0x02, 0x03, 0x00, 0x00, 0x02, 0x06, 0x01, 0x00, 0x04, 0x0b, 0x08, 0x00, 0x09, 0x00, 0x00, 0x00
        /*0020*/ 	.byte	0x00, 0x00, 0x00, 0x00


//--------------------- .nv.info._Z13packGraph_gpuPiS_S_S_S_S_S_i --------------------------
	.section	.nv.info._Z13packGraph_gpuPiS_S_S_S_S_S_i,"",@"SHT_CUDA_INFO"
	.sectionflags	@""
	.align	4


	//----- nvinfo : EIATTR_CUDA_API_VERSION
	.align		4
        /*0000*/ 	.byte	0x04, 0x37
        /*0002*/ 	.short	(.L_7 - .L_6)
.L_6:
        /*0004*/ 	.word	0x00000082


	//----- nvinfo : EIATTR_KPARAM_INFO
	.align		4
.L_7:
        /*0008*/ 	.byte	0x04, 0x17
        /*000a*/ 	.short	(.L_9 - .L_8)
.L_8:
        /*000c*/ 	.word	0x00000000
        /*0010*/ 	.short	0x0007
        /*0012*/ 	.short	0x0038
        /*0014*/ 	.byte	0x00, 0xf0, 0x11, 0x00


	//----- nvinfo : EIATTR_KPARAM_INFO
	.align		4
.L_9:
        /*0018*/ 	.byte	0x04, 0x17
        /*001a*/ 	.short	(.L_11 - .L_10)
.L_10:
        /*001c*/ 	.word	0x00000000
        /*0020*/ 	.short	0x0006
        /*0022*/ 	.short	0x0030
        /*0024*/ 	.byte	0x00, 0xf5, 0x21, 0x00


	//----- nvinfo : EIATTR_KPARAM_INFO
	.align		4
.L_11:
        /*0028*/ 	.byte	0x04, 0x17
        /*002a*/ 	.short	(.L_13 - .L_12)
.L_12:
        /*002c*/ 	.word	0x00000000
        /*0030*/ 	.short	0x0005
        /*0032*/ 	.short	0x0028
        /*0034*/ 	.byte	0x00, 0xf5, 0x21, 0x00


	//----- nvinfo : EIATTR_KPARAM_INFO
	.align		4
.L_13:
        /*0038*/ 	.byte	0x04, 0x17
        /*003a*/ 	.short	(.L_15 - .L_14)
.L_14:
        /*003c*/ 	.word	0x00000000
        /*0040*/ 	.short	0x0004
        /*0042*/ 	.short	0x0020
        /*0044*/ 	.byte	0x00, 0xf5, 0x21, 0x00


	//----- nvinfo : EIATTR_KPARAM_INFO
	.align		4
.L_15:
        /*0048*/ 	.byte	0x04, 0x17
        /*004a*/ 	.short	(.L_17 - .L_16)
.L_16:
        /*004c*/ 	.word	0x00000000
        /*0050*/ 	.short	0x0003
        /*0052*/ 	.short	0x0018
        /*0054*/ 	.byte	0x00, 0xf5, 0x21, 0x00


	//----- nvinfo : EIATTR_KPARAM_INFO
	.align		4
.L_17:
        /*0058*/ 	.byte	0x04, 0x17
        /*005a*/ 	.short	(.L_19 - .L_18)
.L_18:
        /*005c*/ 	.word	0x00000000
        /*0060*/ 	.short	0x0002
        /*0062*/ 	.short	0x0010
        /*0064*/ 	.byte	0x00, 0xf5, 0x21, 0x00


	//----- nvinfo : EIATTR_KPARAM_INFO
	.align		4
.L_19:
        /*0068*/ 	.byte	0x04, 0x17
        /*006a*/ 	.short	(.L_21 - .L_20)
.L_20:
        /*006c*/ 	.word	0x00000000
        /*0070*/ 	.short	0x0001
        /*0072*/ 	.short	0x0008
        /*0074*/ 	.byte	0x00, 0xf5, 0x21, 0x00


	//----- nvinfo : EIATTR_KPARAM_INFO
	.align		4
.L_21:
        /*0078*/ 	.byte	0x04, 0x17
        /*007a*/ 	.short	(.L_23 - .L_22)
.L_22:
        /*007c*/ 	.word	0x00000000
        /*0080*/ 	.short	0x0000
        /*0082*/ 	.short	0x0000
        /*0084*/ 	.byte	0x00, 0xf5, 0x21, 0x00


	//----- nvinfo : EIATTR_SPARSE_MMA_MASK
	.align		4
.L_23:
        /*0088*/ 	.byte	0x03, 0x50
        /*008a*/ 	.short	0x0000


	//----- nvinfo : EIATTR_MAXREG_COUNT
	.align		4
        /*008c*/ 	.byte	0x03, 0x1b
        /*008e*/ 	.short	0x00ff


	//----- nvinfo : EIATTR_MERCURY_ISA_VERSION
	.align		4
        /*0090*/ 	.byte	0x03, 0x5f
        /*0092*/ 	.short	0x0101


	//----- nvinfo : EIATTR_VRC_CTA_INIT_COUNT
	.align		4
        /*0094*/ 	.byte	0x02, 0x4a
	.zero		1
	.zero		1


	//----- nvinfo : EIATTR_EXIT_INSTR_OFFSETS
	.align		4
        /*0098*/ 	.byte	0x04, 0x1c
        /*009a*/ 	.short	(.L_25 - .L_24)


	//   ....[0]....
.L_24:
        /*009c*/ 	.word	0x00000070


	//   ....[1]....
        /*00a0*/ 	.word	0x000002c0


	//----- nvinfo : EIATTR_CRS_STACK_SIZE
	.align		4
.L_25:
        /*00a4*/ 	.byte	0x04, 0x1e
        /*00a6*/ 	.short	(.L_27 - .L_26)
.L_26:
        /*00a8*/ 	.word	0x00000000


	//----- nvinfo : EIATTR_CBANK_PARAM_SIZE
	.align		4
.L_27:
        /*00ac*/ 	.byte	0x03, 0x19
        /*00ae*/ 	.short	0x003c


	//----- nvinfo : EIATTR_PARAM_CBANK
	.align		4
        /*00b0*/ 	.byte	0x04, 0x0a
        /*00b2*/ 	.short	(.L_29 - .L_28)
	.align		4
.L_28:
        /*00b4*/ 	.word	index@(.nv.constant0._Z13packGraph_gpuPiS_S_S_S_S_S_i)
        /*00b8*/ 	.short	0x0380
        /*00ba*/ 	.short	0x003c


	//----- nvinfo : EIATTR_SW_WAR
	.align		4
.L_29:
        /*00bc*/ 	.byte	0x04, 0x36
        /*00be*/ 	.short	(.L_31 - .L_30)
.L_30:
        /*00c0*/ 	.word	0x00000008
.L_31:


//--------------------- .nv.callgraph             --------------------------
	.section	.nv.callgraph,"",@"SHT_CUDA_CALLGRAPH"
	.align	4
	.sectionentsize	8
	.align		4
        /*0000*/ 	.word	0x00000000
	.align		4
        /*0004*/ 	.word	0xffffffff
	.align		4
        /*0008*/ 	.word	0x00000000
	.align		4
        /*000c*/ 	.word	0xfffffffe
	.align		4
        /*0010*/ 	.word	0x00000000
	.align		4
        /*0014*/ 	.word	0xfffffffd
	.align		4
        /*0018*/ 	.word	0x00000000
	.align		4
        /*001c*/ 	.word	0xfffffffc


//--------------------- .text._Z13packGraph_gpuPiS_S_S_S_S_S_i --------------------------
	.section	.text._Z13packGraph_gpuPiS_S_S_S_S_S_i,"ax",@progbits
	.align	128
        .global         _Z13packGraph_gpuPiS_S_S_S_S_S_i
        .type           _Z13packGraph_gpuPiS_S_S_S_S_S_i,@function
        .size           _Z13packGraph_gpuPiS_S_S_S_S_S_i,(.L_x_4 - _Z13packGraph_gpuPiS_S_S_S_S_S_i)
        .other          _Z13packGraph_gpuPiS_S_S_S_S_S_i,@"STO_CUDA_ENTRY STV_DEFAULT"
_Z13packGraph_gpuPiS_S_S_S_S_S_i:
.text._Z13packGraph_gpuPiS_S_S_S_S_S_i:
[----:B------:R-:W-:Y:S01]  /*0000*/  LDC R1, c[0x0][0x37c] ;  /* 0x0000df00ff017b82 */ /* 0x000fe20000000800 */
[----:B------:R-:W0:Y:S07]  /*0010*/  S2R R19, SR_TID.X ;  /* 0x0000000000137919 */ /* 0x000e2e0000002100 */
[----:B------:R-:W0:Y:S01]  /*0020*/  S2UR UR4, SR_CTAID.X ;  /* 0x00000000000479c3 */ /* 0x000e220000002500 */
[----:B------:R-:W1:Y:S07]  /*0030*/  LDCU UR5, c[0x0][0x3b8] ;  /* 0x00007700ff0577ac */ /* 0x000e6e0008000800 */
[----:B------:R-:W0:Y:S02]  /*0040*/  LDC R0, c[0x0][0x360] ;  /* 0x0000d800ff007b82 */ /* 0x000e240000000800 */
[----:B0-----:R-:W-:-:S05]  /*0050*/  IMAD R19, R0, UR4, R19 ;  /* 0x0000000400137c24 */ /* 0x001fca000f8e0213 */
[----:B-1----:R-:W-:-:S13]  /*0060*/  ISETP.GE.AND P0, PT, R19, UR5, PT ;  /* 0x0000000513007c0c */ /* 0x002fda000bf06270 */
[----:B------:R-:W-:Y:S05]  /*0070*/  @P0 EXIT ;  /* 0x000000000000094d */ /* 0x000fea0003800000 */
[----:B------:R-:W0:Y:S01]  /*0080*/  LDC.64 R2, c[0x0][0x3b0] ;  /* 0x0000ec00ff027b82 */ /* 0x000e220000000a00 */
[----:B------:R-:W1:Y:S01]  /*0090*/  LDCU UR4, c[0x0][0x370] ;  /* 0x00006e00ff0477ac */ /* 0x000e620008000800 */
[----:B------:R-:W2:Y:S06]  /*00a0*/  LDCU.64 UR6, c[0x0][0x358] ;  /* 0x00006b00ff0677ac */ /* 0x000eac0008000a00 */
[----:B------:R-:W3:Y:S01]  /*00b0*/  LDC.64 R4, c[0x0][0x380] ;  /* 0x0000e000ff047b82 */ /* 0x000ee20000000a00 */
[----:B------:R-:W4:Y:S07]  /*00c0*/  LDCU UR5, c[0x0][0x3b8] ;  /* 0x00007700ff0577ac */ /* 0x000f2e0008000800 */
[----:B------:R-:W0:Y:S01]  /*00d0*/  LDC.64 R6, c[0x0][0x388] ;  /* 0x0000e200ff067b82 */ /* 0x000e220000000a00 */
[----:B-1----:R-:W-:-:S07]  /*00e0*/  IMAD R0, R0, UR4, RZ ;  /* 0x0000000400007c24 */ /* 0x002fce000f8e02ff */
[----:B------:R-:W1:Y:S08]  /*00f0*/  LDC.64 R8, c[0x0][0x390] ;  /* 0x0000e400ff087b82 */ /* 0x000e700000000a00 */
[----:B------:R-:W0:Y:S08]  /*0100*/  LDC.64 R10, c[0x0][0x398] ;  /* 0x0000e600ff0a7b82 */ /* 0x000e300000000a00 */
[----:B------:R-:W0:Y:S08]  /*0110*/  LDC.64 R12, c[0x0][0x3a0] ;  /* 0x0000e800ff0c7b82 */ /* 0x000e300000000a00 */
[----:B--2-4-:R-:W0:Y:S02]  /*0120*/  LDC.64 R14, c[0x0][0x3a8] ;  /* 0x0000ea00ff0e7b82 */ /* 0x014e240000000a00 */
.L_x_2:
[----:B0-----:R-:W-:-:S05]  /*0130*/  IMAD.WIDE R16, R19, 0x4, R2 ;  /* 0x0000000413107825 */ /* 0x001fca00078e0202 */
[----:B------:R-:W2:Y:S04]  /*0140*/  LDG.E R18, desc[UR6][R16.64+0x4] ;  /* 0x0000040610127981 */ /* 0x000ea8000c1e1900 */
[----:B------:R-:W2:Y:S01]  /*0150*/  LDG.E R27, desc[UR6][R16.64] ;  /* 0x00000006101b7981 */ /* 0x000ea2000c1e1900 */
[-C--:B------:R-:W-:Y:S01]  /*0160*/  MOV R21, R19.reuse ;  /* 0x0000001300157202 */ /* 0x080fe20000000f00 */
[----:B------:R-:W-:Y:S01]  /*0170*/  BSSY.RECONVERGENT B0, `(.L_x_0) ;  /* 0x0000013000007945 */ /* 0x000fe20003800200 */
[----:B------:R-:W-:-:S04]  /*0180*/  IADD3 R19, PT, PT, R0, R19, RZ ;  /* 0x0000001300137210 */ /* 0x000fc80007ffe0ff */
[----:B------:R-:W-:Y:S02]  /*0190*/  ISETP.GE.AND P1, PT, R19, UR5, PT ;  /* 0x0000000513007c0c */ /* 0x000fe4000bf26270 */
[----:B--2---:R-:W-:-:S13]  /*01a0*/  ISETP.NE.AND P0, PT, R18, R27, PT ;  /* 0x0000001b1200720c */ /* 0x004fda0003f05270 */
[----:B------:R-:W-:Y:S05]  /*01b0*/  @!P0 BRA `(.L_x_1) ;  /* 0x0000000000388947 */ /* 0x000fea0003800000 */
[----:B------:R-:W-:-:S05]  /*01c0*/  IMAD.WIDE R24, R21, 0x4, R6 ;  /* 0x0000000415187825 */ /* 0x000fca00078e0206 */
[----:B------:R-:W2:Y:S01]  /*01d0*/  LDG.E R18, desc[UR6][R24.64] ;  /* 0x0000000618127981 */ /* 0x000ea2000c1e1900 */
[----:B---3--:R-:W-:-:S04]  /*01e0*/  IMAD.WIDE R26, R27, 0x4, R4 ;  /* 0x000000041b1a7825 */ /* 0x008fc800078e0204 */
[C---:B------:R-:W-:Y:S01]  /*01f0*/  IMAD.WIDE R22, R21.reuse, 0x4, R10 ;  /* 0x0000000415167825 */ /* 0x040fe200078e020a */
[----:B--2---:R0:W-:Y:S04]  /*0200*/  STG.E desc[UR6][R26.64], R18 ;  /* 0x000000121a007986 */ /* 0x0041e8000c101906 */
[----:B------:R-:W1:Y:S04]  /*0210*/  LDG.E R29, desc[UR6][R16.64] ;  /* 0x00000006101d7981 */ /* 0x000e68000c1e1900 */
[----:B------:R-:W2:Y:S01]  /*0220*/  LDG.E R23, desc[UR6][R22.64] ;  /* 0x0000000616177981 */ /* 0x000ea2000c1e1900 */
[----:B------:R-:W-:-:S04]  /*0230*/  IMAD.WIDE R20, R21, 0x4, R14 ;  /* 0x0000000415147825 */ /* 0x000fc800078e020e */
[----:B-1----:R-:W-:-:S05]  /*0240*/  IMAD.WIDE R28, R29, 0x4, R8 ;  /* 0x000000041d1c7825 */ /* 0x002fca00078e0208 */
[----:B--2---:R0:W-:Y:S04]  /*0250*/  STG.E desc[UR6][R28.64], R23 ;  /* 0x000000171c007986 */ /* 0x0041e8000c101906 */
[----:B------:R-:W2:Y:S04]  /*0260*/  LDG.E R25, desc[UR6][R16.64] ;  /* 0x0000000610197981 */ /* 0x000ea8000c1e1900 */
[----:B------:R-:W3:Y:S01]  /*0270*/  LDG.E R21, desc[UR6][R20.64] ;  /* 0x0000000614157981 */ /* 0x000ee2000c1e1900 */
[----:B--2---:R-:W-:-:S05]  /*0280*/  IMAD.WIDE R24, R25, 0x4, R12 ;  /* 0x0000000419187825 */ /* 0x004fca00078e020c */
[----:B---3--:R0:W-:Y:S02]  /*0290*/  STG.E desc[UR6][R24.64], R21 ;  /* 0x0000001518007986 */ /* 0x0081e4000c101906 */
.L_x_1:
[----:B------:R-:W-:Y:S05]  /*02a0*/  BSYNC.RECONVERGENT B0 ;  /* 0x0000000000007941 */ /* 0x000fea0003800200 */
.L_x_0:
[----:B------:R-:W-:Y:S05]  /*02b0*/  @!P1 BRA `(.L_x_2) ;  /* 0xfffffffc009c9947 */ /* 0x000fea000383ffff */
[----:B------:R-:W-:Y:S05]  /*02c0*/  EXIT ;  /* 0x000000000000794d */ /* 0x000fea0003800000 */
.L_x_3:
[----:B------:R-:W-:-:S00]  /*02d0*/  BRA `(.L_x_3) ;  /* 0xfffffffc00fc7947 */ /* 0x000fc0000383ffff */
[----:B------:R-:W-:-:S00]  /*02e0*/  NOP ;  /* 0x0000000000007918 */ /* 0x000fc00000000000 */
        /* <DEDUP_REMOVED lines=9> */
.L_x_4:


//--------------------- .nv.shared.reserved.0     --------------------------
	.section	.nv.shared.reserved.0,"aw",@nobits
	.weak		__nv_reservedSMEM_offset_0_alias
	.size		__nv_reservedSMEM_offset_0_alias, 0, 64
	.other		__nv_reservedSMEM_offset_0_alias,@"STO_CUDA_RESERVED_SHARED STV_DEFAULT"
__nv_reservedSMEM_offset_0_alias:
	.zero		0
	.zero		64


//--------------------- .nv.constant0._Z13packGraph_gpuPiS_S_S_S_S_S_i --------------------------
	.section	.nv.constant0._Z13packGraph_gpuPiS_S_S_S_S_S_i,"a",@progbits
	.sectionflags	@""
	.align	4
.nv.constant0._Z13packGraph_gpuPiS_S_S_S_S_S_i:
	.zero		956


//--------------------- SYMBOLS --------------------------

	.type		.nv.reservedSmem.offset0,@object
	.size		.nv.reservedSmem.offset0,0x4
